//
// Generated by NVIDIA NVVM Compiler
//
// Compiler Build ID: CL-36424714
// Cuda compilation tools, release 13.0, V13.0.88
// Based on NVVM 20.0.0
//

.version 9.0
.target sm_100
.address_size 64

	// .globl	_Z9addKernelPfPKfm

.visible .entry _Z9addKernelPfPKfm(
	.param .u64 .ptr .align 1 _Z9addKernelPfPKfm_param_0,
	.param .u64 .ptr .align 1 _Z9addKernelPfPKfm_param_1,
	.param .u64 _Z9addKernelPfPKfm_param_2
)
{
	.reg .pred 	%p<2>;
	.reg .b32 	%r<5>;
	.reg .b32 	%f<4>;
	.reg .b64 	%rd<10>;

	ld.param.u64 	%rd2, [_Z9addKernelPfPKfm_param_0];
	ld.param.u64 	%rd3, [_Z9addKernelPfPKfm_param_1];
	ld.param.u64 	%rd4, [_Z9addKernelPfPKfm_param_2];
	mov.u32 	%r1, %ctaid.x;
	mov.u32 	%r2, %ntid.x;
	mov.u32 	%r3, %tid.x;
	mad.lo.s32 	%r4, %r1, %r2, %r3;
	cvt.u64.u32 	%rd1, %r4;
	setp.le.u64 	%p1, %rd4, %rd1;
	@%p1 bra 	$L__BB0_2;
	cvta.to.global.u64 	%rd5, %rd3;
	cvta.to.global.u64 	%rd6, %rd2;
	shl.b64 	%rd7, %rd1, 2;
	add.s64 	%rd8, %rd5, %rd7;
	ld.global.f32 	%f1, [%rd8];
	add.s64 	%rd9, %rd6, %rd7;
	ld.global.f32 	%f2, [%rd9];
	add.f32 	%f3, %f1, %f2;
	st.global.f32 	[%rd9], %f3;
$L__BB0_2:
	ret;

}


// ===== COMPILED SASS (sm_100) =====

	.target	sm_100

	.elftype	@"ET_EXEC"


//--------------------- .note.nv.tkinfo           --------------------------
	.section	.note.nv.tkinfo,"",@"SHT_NOTE"
	.sectionflags	@"SHF_NOTE_NV_TKINFO"
	.tkinfo
        /*0018*/ 	.word	0x00000002
        /*0030*/ 	.string	""
        /*0030*/ 	.string	"ptxas"
        /*0030*/ 	.string	"Cuda compilation tools, release 13.0, V13.0.88"
        /*0030*/ 	.string	"Build cuda_13.0.r13.0/compiler.36424714_0"
        /*0030*/ 	.string	"-arch sm_100 -m 64 "



//--------------------- .note.nv.cuinfo           --------------------------
	.section	.note.nv.cuinfo,"",@"SHT_NOTE"
	.sectionflags	@"SHF_NOTE_NV_CUINFO"
        /*0018*/ 	.short	0x0002
        /*001a*/ 	.short	0x0064
        /*001c*/ 	.short	0x0082
	.zero		2


//--------------------- .nv.info                  --------------------------
	.section	.nv.info,"",@"SHT_CUDA_INFO"
	.align	4


	//----- nvinfo : EIATTR_REGCOUNT
	.align		4
        /*0000*/ 	.byte	0x04, 0x2f
        /*0002*/ 	.short	(.L_1 - .L_0)
	.align		4
.L_0:
        /*0004*/ 	.word	index@(_Z9addKernelPfPKfm)
        /*0008*/ 	.word	0x0000000a


	//----- nvinfo : EIATTR_FRAME_SIZE
	.align		4
.L_1:
        /*000c*/ 	.byte	0x04, 0x11
        /*000e*/ 	.short	(.L_3 - .L_2)
	.align		4
.L_2:
        /*0010*/ 	.word	index@(_Z9addKernelPfPKfm)
        /*0014*/ 	.word	0x00000000


	//----- nvinfo : EIATTR_MIN_STACK_SIZE
	.align		4
.L_3:
        /*0018*/ 	.byte	0x04, 0x12
        /*001a*/ 	.short	(.L_5 - .L_4)
	.align		4
.L_4:
        /*001c*/ 	.word	index@(_Z9addKernelPfPKfm)
        /*0020*/ 	.word	0x00000000
.L_5:


//--------------------- .nv.compat                --------------------------
	.section	.nv.compat,"",@"SHT_CUDA_COMPAT_INFO"
	.align	4
        /*0000*/ 	.byte	0x02, 0x09, 0x00, 0x00, 0x02, 0x02, 0x01, 0x00, 0x02, 0x05, 0x05, 0x00, 0x03, 0x07, 0x01, 0x01
        /*0010*/ 	.byte	0x02, 0x03, 0x00, 0x00, 0x02, 0x06, 0x01, 0x00, 0x04, 0x0b, 0x08, 0x00, 0x09, 0x00, 0x00, 0x00
        /*0020*/ 	.byte	0x00, 0x00, 0x00, 0x00


//--------------------- .nv.info._Z9addKernelPfPKfm --------------------------
	.section	.nv.info._Z9addKernelPfPKfm,"",@"SHT_CUDA_INFO"
	.sectionflags	@""
	.align	4


	//----- nvinfo : EIATTR_CUDA_API_VERSION
	.align		4
        /*0000*/ 	.byte	0x04, 0x37
        /*0002*/ 	.short	(.L_7 - .L_6)
.L_6:
        /*0004*/ 	.word	0x00000082


	//----- nvinfo : EIATTR_KPARAM_INFO
	.align		4
.L_7:
        /*0008*/ 	.byte	0x04, 0x17
        /*000a*/ 	.short	(.L_9 - .L_8)
.L_8:
        /*000c*/ 	.word	0x00000000
        /*0010*/ 	.short	0x0002
        /*0012*/ 	.short	0x0010
        /*0014*/ 	.byte	0x00, 0xf0, 0x21, 0x00


	//----- nvinfo : EIATTR_KPARAM_INFO
	.align		4
.L_9:
        /*0018*/ 	.byte	0x04, 0x17
        /*001a*/ 	.short	(.L_11 - .L_10)
.L_10:
        /*001c*/ 	.word	0x00000000
        /*0020*/ 	.short	0x0001
        /*0022*/ 	.short	0x0008
        /*0024*/ 	.byte	0x00, 0xf5, 0x21, 0x00


	//----- nvinfo : EIATTR_KPARAM_INFO
	.align		4
.L_11:
        /*0028*/ 	.byte	0x04, 0x17
        /*002a*/ 	.short	(.L_13 - .L_12)
.L_12:
        /*002c*/ 	.word	0x00000000
        /*0030*/ 	.short	0x0000
        /*0032*/ 	.short	0x0000
        /*0034*/ 	.byte	0x00, 0xf5, 0x21, 0x00


	//----- nvinfo : EIATTR_SPARSE_MMA_MASK
	.align		4
.L_13:
        /*0038*/ 	.byte	0x03, 0x50
        /*003a*/ 	.short	0x0000


	//----- nvinfo : EIATTR_MAXREG_COUNT
	.align		4
        /*003c*/ 	.byte	0x03, 0x1b
        /*003e*/ 	.short	0x00ff


	//----- nvinfo : EIATTR_MERCURY_ISA_VERSION
	.align		4
        /*0040*/ 	.byte	0x03, 0x5f
        /*0042*/ 	.short	0x0101


	//----- nvinfo : EIATTR_VRC_CTA_INIT_COUNT
	.align		4
        /*0044*/ 	.byte	0x02, 0x4a
	.zero		1
	.zero		1


	//----- nvinfo : EIATTR_EXIT_INSTR_OFFSETS
	.align		4
        /*0048*/ 	.byte	0x04, 0x1c
        /*004a*/ 	.short	(.L_15 - .L_14)


	//   ....[0]....
.L_14:
        /*004c*/ 	.word	0x00000080


	//   ....[1]....
        /*0050*/ 	.word	0x00000150


	//----- nvinfo : EIATTR_CBANK_PARAM_SIZE
	.align		4
.L_15:
        /*0054*/ 	.byte	0x03, 0x19
        /*0056*/ 	.short	0x0018


	//----- nvinfo : EIATTR_PARAM_CBANK
	.align		4
        /*0058*/ 	.byte	0x04, 0x0a
        /*005a*/ 	.short	(.L_17 - .L_16)
	.align		4
.L_16:
        /*005c*/ 	.word	index@(.nv.constant0._Z9addKernelPfPKfm)
        /*0060*/ 	.short	0x0380
        /*0062*/ 	.short	0x0018


	//----- nvinfo : EIATTR_SW_WAR
	.align		4
.L_17:
        /*0064*/ 	.byte	0x04, 0x36
        /*0066*/ 	.short	(.L_19 - .L_18)
.L_18:
        /*0068*/ 	.word	0x00000008
.L_19:


//--------------------- .nv.callgraph             --------------------------
	.section	.nv.callgraph,"",@"SHT_CUDA_CALLGRAPH"
	.align	4
	.sectionentsize	8
	.align		4
        /*0000*/ 	.word	0x00000000
	.align		4
        /*0004*/ 	.word	0xffffffff
	.align		4
        /*0008*/ 	.word	0x00000000
	.align		4
        /*000c*/ 	.word	0xfffffffe
	.align		4
        /*0010*/ 	.word	0x00000000
	.align		4
        /*0014*/ 	.word	0xfffffffd
	.align		4
        /*0018*/ 	.word	0x00000000
	.align		4
        /*001c*/ 	.word	0xfffffffc


//--------------------- .text._Z9addKernelPfPKfm  --------------------------
	.section	.text._Z9addKernelPfPKfm,"ax",@progbits
	.align	128
        .global         _Z9addKernelPfPKfm
        .type           _Z9addKernelPfPKfm,@function
        .size           _Z9addKernelPfPKfm,(.L_x_1 - _Z9addKernelPfPKfm)
        .other          _Z9addKernelPfPKfm,@"STO_CUDA_ENTRY STV_DEFAULT"
_Z9addKernelPfPKfm:
.text._Z9addKernelPfPKfm:
[----:B------:R-:W-:Y:S01]  /*0000*/  LDC R1, c[0x0][0x37c] ;  /* 0x0000df00ff017b82 */ /* 0x000fe20000000800 */
[----:B------:R-:W0:Y:S07]  /*0010*/  S2R R3, SR_TID.X ;  /* 0x0000000000037919 */ /* 0x000e2e0000002100 */
[----:B------:R-:W0:Y:S01]  /*0020*/  S2UR UR4, SR_CTAID.X ;  /* 0x00000000000479c3 */ /* 0x000e220000002500 */
[----:B------:R-:W1:Y:S07]  /*0030*/  LDCU.64 UR6, c[0x0][0x390] ;  /* 0x00007200ff0677ac */ /* 0x000e6e0008000a00 */
[----:B------:R-:W0:Y:S02]  /*0040*/  LDC R0, c[0x0][0x360] ;  /* 0x0000d800ff007b82 */ /* 0x000e240000000800 */
[----:B0-----:R-:W-:-:S05]  /*0050*/  IMAD R0, R0, UR4, R3 ;  /* 0x0000000400007c24 */ /* 0x001fca000f8e0203 */
[----:B-1----:R-:W-:-:S04]  /*0060*/  ISETP.GE.U32.AND P0, PT, R0, UR6, PT ;  /* 0x0000000600007c0c */ /* 0x002fc8000bf06070 */
[----:B------:R-:W-:-:S13]  /*0070*/  ISETP.GE.U32.AND.EX P0, PT, RZ, UR7, PT, P0 ;  /* 0x00000007ff007c0c */ /* 0x000fda000bf06100 */
[----:B------:R-:W-:Y:S05]  /*0080*/  @P0 EXIT ;  /* 0x000000000000094d */ /* 0x000fea0003800000 */
[----:B------:R-:W0:Y:S01]  /*0090*/  LDCU.128 UR8, c[0x0][0x380] ;  /* 0x00007000ff0877ac */ /* 0x000e220008000c00 */
[----:B------:R-:W-:Y:S01]  /*00a0*/  IMAD.SHL.U32 R2, R0, 0x4, RZ ;  /* 0x0000000400027824 */ /* 0x000fe200078e00ff */
[----:B------:R-:W-:Y:S01]  /*00b0*/  SHF.R.U32.HI R0, RZ, 0x1e, R0 ;  /* 0x0000001eff007819 */ /* 0x000fe20000011600 */
[----:B------:R-:W1:Y:S03]  /*00c0*/  LDCU.64 UR4, c[0x0][0x358] ;  /* 0x00006b00ff0477ac */ /* 0x000e660008000a00 */
[C---:B0-----:R-:W-:Y:S02]  /*00d0*/  IADD3 R4, P0, PT, R2.reuse, UR10, RZ ;  /* 0x0000000a02047c10 */ /* 0x041fe4000ff1e0ff */
[----:B------:R-:W-:Y:S02]  /*00e0*/  IADD3 R2, P1, PT, R2, UR8, RZ ;  /* 0x0000000802027c10 */ /* 0x000fe4000ff3e0ff */
[----:B------:R-:W-:-:S02]  /*00f0*/  IADD3.X R5, PT, PT, R0, UR11, RZ, P0, !PT ;  /* 0x0000000b00057c10 */ /* 0x000fc400087fe4ff */
[----:B------:R-:W-:-:S03]  /*0100*/  IADD3.X R3, PT, PT, R0, UR9, RZ, P1, !PT ;  /* 0x0000000900037c10 */ /* 0x000fc60008ffe4ff */
[----:B-1----:R-:W2:Y:S04]  /*0110*/  LDG.E R4, desc[UR4][R4.64] ;  /* 0x0000000404047981 */ /* 0x002ea8000c1e1900 */
[----:B------:R-:W2:Y:S02]  /*0120*/  LDG.E R7, desc[UR4][R2.64] ;  /* 0x0000000402077981 */ /* 0x000ea4000c1e1900 */
[----:B--2---:R-:W-:-:S05]  /*0130*/  FADD R7, R4, R7 ;  /* 0x0000000704077221 */ /* 0x004fca0000000000 */
[----:B------:R-:W-:Y:S01]  /*0140*/  STG.E desc[UR4][R2.64], R7 ;  /* 0x0000000702007986 */ /* 0x000fe2000c101904 */
[----:B------:R-:W-:Y:S05]  /*0150*/  EXIT ;  /* 0x000000000000794d */ /* 0x000fea0003800000 */
.L_x_0:
[----:B------:R-:W-:-:S00]  /*0160*/  BRA `(.L_x_0) ;  /* 0xfffffffc00fc7947 */ /* 0x000fc0000383ffff */
[----:B------:R-:W-:-:S00]  /*0170*/  NOP ;  /* 0x0000000000007918 */ /* 0x000fc00000000000 */
        /* <DEDUP_REMOVED lines=8> */
.L_x_1:


//--------------------- .nv.shared.reserved.0     --------------------------
	.section	.nv.shared.reserved.0,"aw",@nobits
	.weak		__nv_reservedSMEM_offset_0_alias
	.size		__nv_reservedSMEM_offset_0_alias, 0, 64
	.other		__nv_reservedSMEM_offset_0_alias,@"STO_CUDA_RESERVED_SHARED STV_DEFAULT"
__nv_reservedSMEM_offset_0_alias:
	.zero		0
	.zero		64


//--------------------- .nv.constant0._Z9addKernelPfPKfm --------------------------
	.section	.nv.constant0._Z9addKernelPfPKfm,"a",@progbits
	.sectionflags	@""
	.align	4
.nv.constant0._Z9addKernelPfPKfm:
	.zero		920


//--------------------- SYMBOLS --------------------------

	.type		.nv.reservedSmem.offset0,@object
	.size		.nv.reservedSmem.offset0,0x4
